//
// Generated by NVIDIA NVVM Compiler
//
// Compiler Build ID: CL-36424714
// Cuda compilation tools, release 13.0, V13.0.88
// Based on NVVM 20.0.0
//

.version 9.0
.target sm_100
.address_size 64

	// .globl	_Z8kernel_0PdS_
.extern .shared .align 16 .b8 smem[];

.visible .entry _Z8kernel_0PdS_(
	.param .u64 .ptr .align 1 _Z8kernel_0PdS__param_0,
	.param .u64 .ptr .align 1 _Z8kernel_0PdS__param_1
)
.maxntid 128
{
	.reg .pred 	%p<2>;
	.reg .b32 	%r<5>;
	.reg .b64 	%rd<8>;
	.reg .b64 	%fd<5>;

	ld.param.u64 	%rd1, [_Z8kernel_0PdS__param_0];
	ld.param.u64 	%rd2, [_Z8kernel_0PdS__param_1];
	mov.u32 	%r2, %ctaid.x;
	mov.u32 	%r3, %ntid.x;
	mov.u32 	%r4, %tid.x;
	mad.lo.s32 	%r1, %r2, %r3, %r4;
	setp.gt.s32 	%p1, %r1, 17572863;
	@%p1 bra 	$L__BB0_2;
	cvta.to.global.u64 	%rd3, %rd1;
	cvta.to.global.u64 	%rd4, %rd2;
	mul.wide.s32 	%rd5, %r1, 8;
	add.s64 	%rd6, %rd3, %rd5;
	ld.global.f64 	%fd1, [%rd6];
	add.s64 	%rd7, %rd4, %rd5;
	ld.global.nc.f64 	%fd2, [%rd7];
	add.f64 	%fd3, %fd1, %fd2;
	mul.f64 	%fd4, %fd3, 0d3FF8000000000000;
	st.global.f64 	[%rd6], %fd4;
$L__BB0_2:
	ret;

}
	// .globl	_Z8kernel_1PdS_
.visible .entry _Z8kernel_1PdS_(
	.param .u64 .ptr .align 1 _Z8kernel_1PdS__param_0,
	.param .u64 .ptr .align 1 _Z8kernel_1PdS__param_1
)
.maxntid 128
{
	.reg .pred 	%p<2>;
	.reg .b32 	%r<11>;
	.reg .b64 	%rd<8>;
	.reg .b64 	%fd<5>;

	ld.param.u64 	%rd1, [_Z8kernel_1PdS__param_0];
	ld.param.u64 	%rd2, [_Z8kernel_1PdS__param_1];
	mov.u32 	%r2, %ctaid.x;
	mov.u32 	%r3, %ntid.x;
	mov.u32 	%r4, %tid.x;
	mad.lo.s32 	%r1, %r2, %r3, %r4;
	setp.gt.s32 	%p1, %r1, 17572863;
	@%p1 bra 	$L__BB1_2;
	cvta.to.global.u64 	%rd3, %rd1;
	cvta.to.global.u64 	%rd4, %rd2;
	mul.hi.s32 	%r5, %r1, 1049152317;
	shr.u32 	%r6, %r5, 31;
	shr.s32 	%r7, %r5, 10;
	add.s32 	%r8, %r7, %r6;
	mul.lo.s32 	%r9, %r1, 4192;
	mad.lo.s32 	%r10, %r8, -17572863, %r9;
	mul.wide.s32 	%rd5, %r10, 8;
	add.s64 	%rd6, %rd3, %rd5;
	ld.global.f64 	%fd1, [%rd6];
	add.s64 	%rd7, %rd4, %rd5;
	ld.global.nc.f64 	%fd2, [%rd7];
	add.f64 	%fd3, %fd1, %fd2;
	mul.f64 	%fd4, %fd3, 0d3FF8000000000000;
	st.global.f64 	[%rd6], %fd4;
$L__BB1_2:
	ret;

}
	// .globl	_Z13kernel_2_implILi128ELi2EEvPdS0_
.visible .entry _Z13kernel_2_implILi128ELi2EEvPdS0_(
	.param .u64 .ptr .align 1 _Z13kernel_2_implILi128ELi2EEvPdS0__param_0,
	.param .u64 .ptr .align 1 _Z13kernel_2_implILi128ELi2EEvPdS0__param_1
)
.maxntid 128
{
	.reg .pred 	%p<13>;
	.reg .b32 	%r<15>;
	.reg .b64 	%rd<23>;
	.reg .b64 	%fd<17>;

	ld.param.u64 	%rd3, [_Z13kernel_2_implILi128ELi2EEvPdS0__param_0];
	ld.param.u64 	%rd4, [_Z13kernel_2_implILi128ELi2EEvPdS0__param_1];
	cvta.to.global.u64 	%rd1, %rd4;
	cvta.to.global.u64 	%rd2, %rd3;
	mov.u32 	%r5, %tid.x;
	shl.b32 	%r6, %r5, 1;
	mov.u32 	%r7, %ctaid.x;
	shl.b32 	%r8, %r7, 8;
	or.b32  	%r1, %r6, %r8;
	mov.u32 	%r9, %tid.y;
	shl.b32 	%r10, %r9, 1;
	mov.u32 	%r11, %ctaid.y;
	add.s32 	%r12, %r10, %r11;
	setp.gt.s32 	%p1, %r1, 4191;
	mul.lo.s32 	%r3, %r1, 4192;
	setp.gt.u32 	%p2, %r12, 4191;
	or.pred  	%p3, %p1, %p2;
	@%p3 bra 	$L__BB2_2;
	add.s32 	%r13, %r12, %r3;
	mul.wide.s32 	%rd5, %r13, 8;
	add.s64 	%rd6, %rd2, %rd5;
	ld.global.f64 	%fd1, [%rd6];
	add.s64 	%rd7, %rd1, %rd5;
	ld.global.nc.f64 	%fd2, [%rd7];
	add.f64 	%fd3, %fd1, %fd2;
	mul.f64 	%fd4, %fd3, 0d3FF8000000000000;
	st.global.f64 	[%rd6], %fd4;
$L__BB2_2:
	setp.gt.s32 	%p4, %r1, 4191;
	setp.gt.u32 	%p5, %r12, 4190;
	or.pred  	%p6, %p4, %p5;
	@%p6 bra 	$L__BB2_4;
	cvt.s64.s32 	%rd8, %r3;
	cvt.u64.u32 	%rd9, %r12;
	add.s64 	%rd10, %rd9, %rd8;
	shl.b64 	%rd11, %rd10, 3;
	add.s64 	%rd12, %rd2, %rd11;
	ld.global.f64 	%fd5, [%rd12+8];
	add.s64 	%rd13, %rd1, %rd11;
	ld.global.nc.f64 	%fd6, [%rd13+8];
	add.f64 	%fd7, %fd5, %fd6;
	mul.f64 	%fd8, %fd7, 0d3FF8000000000000;
	st.global.f64 	[%rd12+8], %fd8;
$L__BB2_4:
	setp.gt.u32 	%p7, %r12, 4191;
	setp.gt.s32 	%p8, %r1, 4190;
	add.s32 	%r4, %r3, 4192;
	or.pred  	%p9, %p8, %p7;
	@%p9 bra 	$L__BB2_6;
	add.s32 	%r14, %r12, %r4;
	mul.wide.s32 	%rd14, %r14, 8;
	add.s64 	%rd15, %rd2, %rd14;
	ld.global.f64 	%fd9, [%rd15];
	add.s64 	%rd16, %rd1, %rd14;
	ld.global.nc.f64 	%fd10, [%rd16];
	add.f64 	%fd11, %fd9, %fd10;
	mul.f64 	%fd12, %fd11, 0d3FF8000000000000;
	st.global.f64 	[%rd15], %fd12;
$L__BB2_6:
	setp.gt.s32 	%p10, %r1, 4190;
	setp.gt.u32 	%p11, %r12, 4190;
	or.pred  	%p12, %p10, %p11;
	@%p12 bra 	$L__BB2_8;
	cvt.s64.s32 	%rd17, %r4;
	cvt.u64.u32 	%rd18, %r12;
	add.s64 	%rd19, %rd18, %rd17;
	shl.b64 	%rd20, %rd19, 3;
	add.s64 	%rd21, %rd2, %rd20;
	ld.global.f64 	%fd13, [%rd21+8];
	add.s64 	%rd22, %rd1, %rd20;
	ld.global.nc.f64 	%fd14, [%rd22+8];
	add.f64 	%fd15, %fd13, %fd14;
	mul.f64 	%fd16, %fd15, 0d3FF8000000000000;
	st.global.f64 	[%rd21+8], %fd16;
$L__BB2_8:
	ret;

}
	// .globl	_Z13kernel_3_implILi128ELi2EEvPdS0_
.visible .entry _Z13kernel_3_implILi128ELi2EEvPdS0_(
	.param .u64 .ptr .align 1 _Z13kernel_3_implILi128ELi2EEvPdS0__param_0,
	.param .u64 .ptr .align 1 _Z13kernel_3_implILi128ELi2EEvPdS0__param_1
)
{
	.reg .pred 	%p<45>;
	.reg .b32 	%r<64>;
	.reg .b64 	%rd<29>;
	.reg .b64 	%fd<53>;

	ld.param.u64 	%rd3, [_Z13kernel_3_implILi128ELi2EEvPdS0__param_0];
	ld.param.u64 	%rd4, [_Z13kernel_3_implILi128ELi2EEvPdS0__param_1];
	cvta.to.global.u64 	%rd1, %rd4;
	cvta.to.global.u64 	%rd2, %rd3;
	mov.u32 	%r19, %ctaid.x;
	shl.b32 	%r1, %r19, 8;
	mov.u32 	%r20, %ctaid.y;
	shl.b32 	%r2, %r20, 1;
	mov.u32 	%r3, %tid.x;
	setp.gt.u32 	%p2, %r3, 511;
	shl.b32 	%r21, %r3, 3;
	mov.u32 	%r22, smem;
	add.s32 	%r4, %r22, %r21;
	@%p2 bra 	$L__BB3_25;
	and.b32  	%r23, %r3, 1;
	shr.u32 	%r24, %r3, 1;
	add.s32 	%r5, %r24, %r1;
	add.s32 	%r25, %r23, %r2;
	setp.lt.s32 	%p3, %r5, 4192;
	setp.lt.u32 	%p4, %r25, 4192;
	and.pred  	%p1, %p3, %p4;
	mov.f64 	%fd45, 0d0000000000000000;
	@%p1 bra 	$L__BB3_2;
	bra.uni 	$L__BB3_3;
$L__BB3_2:
	mad.lo.s32 	%r26, %r5, 4192, %r25;
	mul.wide.s32 	%rd5, %r26, 8;
	add.s64 	%rd6, %rd2, %rd5;
	ld.global.f64 	%fd45, [%rd6];
$L__BB3_3:
	st.shared.f64 	[%r4], %fd45;
	add.s32 	%r7, %r3, 128;
	setp.gt.u32 	%p5, %r3, 383;
	@%p5 bra 	$L__BB3_13;
	setp.gt.u32 	%p6, %r25, 4191;
	shr.u32 	%r27, %r7, 1;
	add.s32 	%r8, %r27, %r1;
	setp.gt.s32 	%p7, %r8, 4191;
	mov.f64 	%fd46, 0d0000000000000000;
	or.pred  	%p8, %p7, %p6;
	@%p8 bra 	$L__BB3_6;
	mad.lo.s32 	%r28, %r8, 4192, %r25;
	mul.wide.s32 	%rd7, %r28, 8;
	add.s64 	%rd8, %rd2, %rd7;
	ld.global.f64 	%fd46, [%rd8];
$L__BB3_6:
	st.shared.f64 	[%r4+1024], %fd46;
	setp.gt.u32 	%p9, %r3, 255;
	@%p9 bra 	$L__BB3_13;
	setp.gt.u32 	%p10, %r25, 4191;
	add.s32 	%r29, %r3, 256;
	shr.u32 	%r30, %r29, 1;
	add.s32 	%r9, %r30, %r1;
	setp.gt.s32 	%p11, %r9, 4191;
	mov.f64 	%fd47, 0d0000000000000000;
	or.pred  	%p12, %p11, %p10;
	@%p12 bra 	$L__BB3_9;
	mad.lo.s32 	%r31, %r9, 4192, %r25;
	mul.wide.s32 	%rd9, %r31, 8;
	add.s64 	%rd10, %rd2, %rd9;
	ld.global.f64 	%fd47, [%rd10];
$L__BB3_9:
	st.shared.f64 	[%r4+2048], %fd47;
	setp.gt.u32 	%p13, %r3, 127;
	@%p13 bra 	$L__BB3_13;
	setp.gt.u32 	%p14, %r25, 4191;
	add.s32 	%r32, %r3, 384;
	shr.u32 	%r33, %r32, 1;
	add.s32 	%r10, %r33, %r1;
	setp.gt.s32 	%p15, %r10, 4191;
	mov.f64 	%fd48, 0d0000000000000000;
	or.pred  	%p16, %p15, %p14;
	@%p16 bra 	$L__BB3_12;
	mad.lo.s32 	%r34, %r10, 4192, %r25;
	mul.wide.s32 	%rd11, %r34, 8;
	add.s64 	%rd12, %rd2, %rd11;
	ld.global.f64 	%fd48, [%rd12];
$L__BB3_12:
	st.shared.f64 	[%r4+3072], %fd48;
$L__BB3_13:
	mov.f64 	%fd49, 0d0000000000000000;
	@%p1 bra 	$L__BB3_14;
	bra.uni 	$L__BB3_15;
$L__BB3_14:
	mad.lo.s32 	%r35, %r5, 4192, %r25;
	mul.wide.s32 	%rd13, %r35, 8;
	add.s64 	%rd14, %rd1, %rd13;
	ld.global.nc.f64 	%fd49, [%rd14];
$L__BB3_15:
	setp.gt.u32 	%p17, %r3, 383;
	st.shared.f64 	[%r4+4096], %fd49;
	@%p17 bra 	$L__BB3_25;
	setp.gt.u32 	%p18, %r25, 4191;
	shr.u32 	%r36, %r7, 1;
	add.s32 	%r11, %r36, %r1;
	setp.gt.s32 	%p19, %r11, 4191;
	mov.f64 	%fd50, 0d0000000000000000;
	or.pred  	%p20, %p19, %p18;
	@%p20 bra 	$L__BB3_18;
	mad.lo.s32 	%r37, %r11, 4192, %r25;
	mul.wide.s32 	%rd15, %r37, 8;
	add.s64 	%rd16, %rd1, %rd15;
	ld.global.nc.f64 	%fd50, [%rd16];
$L__BB3_18:
	st.shared.f64 	[%r4+5120], %fd50;
	setp.gt.u32 	%p21, %r3, 255;
	@%p21 bra 	$L__BB3_25;
	setp.gt.u32 	%p22, %r25, 4191;
	add.s32 	%r38, %r3, 256;
	shr.u32 	%r39, %r38, 1;
	add.s32 	%r12, %r39, %r1;
	setp.gt.s32 	%p23, %r12, 4191;
	mov.f64 	%fd51, 0d0000000000000000;
	or.pred  	%p24, %p23, %p22;
	@%p24 bra 	$L__BB3_21;
	mad.lo.s32 	%r40, %r12, 4192, %r25;
	mul.wide.s32 	%rd17, %r40, 8;
	add.s64 	%rd18, %rd1, %rd17;
	ld.global.nc.f64 	%fd51, [%rd18];
$L__BB3_21:
	st.shared.f64 	[%r4+6144], %fd51;
	setp.gt.u32 	%p25, %r3, 127;
	@%p25 bra 	$L__BB3_25;
	setp.gt.u32 	%p26, %r25, 4191;
	add.s32 	%r41, %r3, 384;
	shr.u32 	%r42, %r41, 1;
	add.s32 	%r13, %r42, %r1;
	setp.gt.s32 	%p27, %r13, 4191;
	mov.f64 	%fd52, 0d0000000000000000;
	or.pred  	%p28, %p27, %p26;
	@%p28 bra 	$L__BB3_24;
	mad.lo.s32 	%r43, %r13, 4192, %r25;
	mul.wide.s32 	%rd19, %r43, 8;
	add.s64 	%rd20, %rd1, %rd19;
	ld.global.nc.f64 	%fd52, [%rd20];
$L__BB3_24:
	st.shared.f64 	[%r4+7168], %fd52;
$L__BB3_25:
	setp.gt.u32 	%p29, %r3, 511;
	bar.sync 	0;
	mov.u32 	%r44, %tid.y;
	shl.b32 	%r45, %r3, 2;
	shl.b32 	%r46, %r44, 1;
	add.s32 	%r47, %r46, %r45;
	shl.b32 	%r48, %r47, 3;
	add.s32 	%r50, %r22, %r48;
	ld.shared.v2.f64 	{%fd25, %fd26}, [%r50];
	ld.shared.v2.f64 	{%fd27, %fd28}, [%r50+4096];
	add.f64 	%fd29, %fd25, %fd27;
	mul.f64 	%fd30, %fd29, 0d3FF8000000000000;
	add.f64 	%fd31, %fd26, %fd28;
	mul.f64 	%fd32, %fd31, 0d3FF8000000000000;
	st.shared.v2.f64 	[%r50+8192], {%fd30, %fd32};
	ld.shared.v2.f64 	{%fd33, %fd34}, [%r50+16];
	ld.shared.v2.f64 	{%fd35, %fd36}, [%r50+4112];
	add.f64 	%fd37, %fd33, %fd35;
	mul.f64 	%fd38, %fd37, 0d3FF8000000000000;
	add.f64 	%fd39, %fd34, %fd36;
	mul.f64 	%fd40, %fd39, 0d3FF8000000000000;
	st.shared.v2.f64 	[%r50+8208], {%fd38, %fd40};
	bar.sync 	0;
	@%p29 bra 	$L__BB3_37;
	and.b32  	%r51, %r3, 1;
	shr.u32 	%r52, %r3, 1;
	add.s32 	%r14, %r52, %r1;
	add.s32 	%r53, %r51, %r2;
	setp.gt.s32 	%p30, %r14, 4191;
	setp.gt.u32 	%p31, %r53, 4191;
	or.pred  	%p32, %p30, %p31;
	@%p32 bra 	$L__BB3_28;
	ld.shared.f64 	%fd41, [%r4+8192];
	mad.lo.s32 	%r54, %r14, 4192, %r53;
	mul.wide.s32 	%rd21, %r54, 8;
	add.s64 	%rd22, %rd2, %rd21;
	st.global.f64 	[%rd22], %fd41;
$L__BB3_28:
	setp.gt.u32 	%p33, %r3, 383;
	@%p33 bra 	$L__BB3_37;
	setp.gt.u32 	%p34, %r53, 4191;
	add.s32 	%r55, %r3, 128;
	shr.u32 	%r56, %r55, 1;
	add.s32 	%r16, %r56, %r1;
	setp.gt.s32 	%p35, %r16, 4191;
	or.pred  	%p36, %p35, %p34;
	@%p36 bra 	$L__BB3_31;
	ld.shared.f64 	%fd42, [%r4+9216];
	mad.lo.s32 	%r57, %r16, 4192, %r53;
	mul.wide.s32 	%rd23, %r57, 8;
	add.s64 	%rd24, %rd2, %rd23;
	st.global.f64 	[%rd24], %fd42;
$L__BB3_31:
	setp.gt.u32 	%p37, %r3, 255;
	@%p37 bra 	$L__BB3_37;
	setp.gt.u32 	%p38, %r53, 4191;
	add.s32 	%r58, %r3, 256;
	shr.u32 	%r59, %r58, 1;
	add.s32 	%r17, %r59, %r1;
	setp.gt.s32 	%p39, %r17, 4191;
	or.pred  	%p40, %p39, %p38;
	@%p40 bra 	$L__BB3_34;
	ld.shared.f64 	%fd43, [%r4+10240];
	mad.lo.s32 	%r60, %r17, 4192, %r53;
	mul.wide.s32 	%rd25, %r60, 8;
	add.s64 	%rd26, %rd2, %rd25;
	st.global.f64 	[%rd26], %fd43;
$L__BB3_34:
	setp.gt.u32 	%p41, %r3, 127;
	@%p41 bra 	$L__BB3_37;
	setp.gt.u32 	%p42, %r53, 4191;
	add.s32 	%r61, %r3, 384;
	shr.u32 	%r62, %r61, 1;
	add.s32 	%r18, %r62, %r1;
	setp.gt.s32 	%p43, %r18, 4191;
	or.pred  	%p44, %p43, %p42;
	@%p44 bra 	$L__BB3_37;
	ld.shared.f64 	%fd44, [%r4+11264];
	mad.lo.s32 	%r63, %r18, 4192, %r53;
	mul.wide.s32 	%rd27, %r63, 8;
	add.s64 	%rd28, %rd2, %rd27;
	st.global.f64 	[%rd28], %fd44;
$L__BB3_37:
	ret;

}


// ===== COMPILED SASS (sm_100) =====

	.target	sm_100

	.elftype	@"ET_EXEC"


//--------------------- .note.nv.tkinfo           --------------------------
	.section	.note.nv.tkinfo,"",@"SHT_NOTE"
	.sectionflags	@"SHF_NOTE_NV_TKINFO"
	.tkinfo
        /*0018*/ 	.word	0x00000002
        /*0030*/ 	.string	""
        /*0030*/ 	.string	"ptxas"
        /*0030*/ 	.string	"Cuda compilation tools, release 13.0, V13.0.88"
        /*0030*/ 	.string	"Build cuda_13.0.r13.0/compiler.36424714_0"
        /*0030*/ 	.string	"-arch sm_100 -m 64 "



//--------------------- .note.nv.cuinfo           --------------------------
	.section	.note.nv.cuinfo,"",@"SHT_NOTE"
	.sectionflags	@"SHF_NOTE_NV_CUINFO"
        /*0018*/ 	.short	0x0002
        /*001a*/ 	.short	0x0064
        /*001c*/ 	.short	0x0082
	.zero		2


//--------------------- .nv.info                  --------------------------
	.section	.nv.info,"",@"SHT_CUDA_INFO"
	.align	4


	//----- nvinfo : EIATTR_REGCOUNT
	.align		4
        /*0000*/ 	.byte	0x04, 0x2f
        /*0002*/ 	.short	(.L_1 - .L_0)
	.align		4
.L_0:
        /*0004*/ 	.word	index@(_Z8kernel_0PdS_)
        /*0008*/ 	.word	0x0000000a


	//----- nvinfo : EIATTR_FRAME_SIZE
	.align		4
.L_1:
        /*000c*/ 	.byte	0x04, 0x11
        /*000e*/ 	.short	(.L_3 - .L_2)
	.align		4
.L_2:
        /*0010*/ 	.word	index@(_Z8kernel_0PdS_)
        /*0014*/ 	.word	0x00000000


	//----- nvinfo : EIATTR_REGCOUNT
	.align		4
.L_3:
        /*0018*/ 	.byte	0x04, 0x2f
        /*001a*/ 	.short	(.L_5 - .L_4)
	.align		4
.L_4:
        /*001c*/ 	.word	index@(_Z8kernel_1PdS_)
        /*0020*/ 	.word	0x0000000a


	//----- nvinfo : EIATTR_FRAME_SIZE
	.align		4
.L_5:
        /*0024*/ 	.byte	0x04, 0x11
        /*0026*/ 	.short	(.L_7 - .L_6)
	.align		4
.L_6:
        /*0028*/ 	.word	index@(_Z8kernel_1PdS_)
        /*002c*/ 	.word	0x00000000


	//----- nvinfo : EIATTR_REGCOUNT
	.align		4
.L_7:
        /*0030*/ 	.byte	0x04, 0x2f
        /*0032*/ 	.short	(.L_9 - .L_8)
	.align		4
.L_8:
        /*0034*/ 	.word	index@(_Z13kernel_2_implILi128ELi2EEvPdS0_)
        /*0038*/ 	.word	0x00000014


	//----- nvinfo : EIATTR_FRAME_SIZE
	.align		4
.L_9:
        /*003c*/ 	.byte	0x04, 0x11
        /*003e*/ 	.short	(.L_11 - .L_10)
	.align		4
.L_10:
        /*0040*/ 	.word	index@(_Z13kernel_2_implILi128ELi2EEvPdS0_)
        /*0044*/ 	.word	0x00000000


	//----- nvinfo : EIATTR_REGCOUNT
	.align		4
.L_11:
        /*0048*/ 	.byte	0x04, 0x2f
        /*004a*/ 	.short	(.L_13 - .L_12)
	.align		4
.L_12:
        /*004c*/ 	.word	index@(_Z13kernel_3_implILi128ELi2EEvPdS0_)
        /*0050*/ 	.word	0x00000018


	//----- nvinfo : EIATTR_FRAME_SIZE
	.align		4
.L_13:
        /*0054*/ 	.byte	0x04, 0x11
        /*0056*/ 	.short	(.L_15 - .L_14)
	.align		4
.L_14:
        /*0058*/ 	.word	index@(_Z13kernel_3_implILi128ELi2EEvPdS0_)
        /*005c*/ 	.word	0x00000000


	//----- nvinfo : EIATTR_MIN_STACK_SIZE
	.align		4
.L_15:
        /*0060*/ 	.byte	0x04, 0x12
        /*0062*/ 	.short	(.L_17 - .L_16)
	.align		4
.L_16:
        /*0064*/ 	.word	index@(_Z13kernel_3_implILi128ELi2EEvPdS0_)
        /*0068*/ 	.word	0x00000000


	//----- nvinfo : EIATTR_MIN_STACK_SIZE
	.align		4
.L_17:
        /*006c*/ 	.byte	0x04, 0x12
        /*006e*/ 	.short	(.L_19 - .L_18)
	.align		4
.L_18:
        /*0070*/ 	.word	index@(_Z13kernel_2_implILi128ELi2EEvPdS0_)
        /*0074*/ 	.word	0x00000000


	//----- nvinfo : EIATTR_MIN_STACK_SIZE
	.align		4
.L_19:
        /*0078*/ 	.byte	0x04, 0x12
        /*007a*/ 	.short	(.L_21 - .L_20)
	.align		4
.L_20:
        /*007c*/ 	.word	index@(_Z8kernel_1PdS_)
        /*0080*/ 	.word	0x00000000


	//----- nvinfo : EIATTR_MIN_STACK_SIZE
	.align		4
.L_21:
        /*0084*/ 	.byte	0x04, 0x12
        /*0086*/ 	.short	(.L_23 - .L_22)
	.align		4
.L_22:
        /*0088*/ 	.word	index@(_Z8kernel_0PdS_)
        /*008c*/ 	.word	0x00000000
.L_23:


//--------------------- .nv.compat                --------------------------
	.section	.nv.compat,"",@"SHT_CUDA_COMPAT_INFO"
	.align	4
        /*0000*/ 	.byte	0x02, 0x09, 0x00, 0x00, 0x02, 0x02, 0x01, 0x00, 0x02, 0x05, 0x05, 0x00, 0x03, 0x07, 0x01, 0x01
        /*0010*/ 	.byte	0x02, 0x03, 0x00, 0x00, 0x02, 0x06, 0x01, 0x00, 0x04, 0x0b, 0x08, 0x00, 0x01, 0x00, 0x00, 0x00
        /*0020*/ 	.byte	0x00, 0x00, 0x00, 0x00


//--------------------- .nv.info._Z13kernel_3_implILi128ELi2EEvPdS0_ --------------------------
	.section	.nv.info._Z13kernel_3_implILi128ELi2EEvPdS0_,"",@"SHT_CUDA_INFO"
	.sectionflags	@""
	.align	4


	//----- nvinfo : EIATTR_CUDA_API_VERSION
	.align		4
        /*0000*/ 	.byte	0x04, 0x37
        /*0002*/ 	.short	(.L_25 - .L_24)
.L_24:
        /*0004*/ 	.word	0x00000082


	//----- nvinfo : EIATTR_KPARAM_INFO
	.align		4
.L_25:
        /*0008*/ 	.byte	0x04, 0x17
        /*000a*/ 	.short	(.L_27 - .L_26)
.L_26:
        /*000c*/ 	.word	0x00000000
        /*0010*/ 	.short	0x0001
        /*0012*/ 	.short	0x0008
        /*0014*/ 	.byte	0x00, 0xf5, 0x21, 0x00


	//----- nvinfo : EIATTR_KPARAM_INFO
	.align		4
.L_27:
        /*0018*/ 	.byte	0x04, 0x17
        /*001a*/ 	.short	(.L_29 - .L_28)
.L_28:
        /*001c*/ 	.word	0x00000000
        /*0020*/ 	.short	0x0000
        /*0022*/ 	.short	0x0000
        /*0024*/ 	.byte	0x00, 0xf5, 0x21, 0x00


	//----- nvinfo : EIATTR_SPARSE_MMA_MASK
	.align		4
.L_29:
        /*0028*/ 	.byte	0x03, 0x50
        /*002a*/ 	.short	0x0000


	//----- nvinfo : EIATTR_MAXREG_COUNT
	.align		4
        /*002c*/ 	.byte	0x03, 0x1b
        /*002e*/ 	.short	0x00ff


	//----- nvinfo : EIATTR_NUM_BARRIERS
	.align		4
        /*0030*/ 	.byte	0x02, 0x4c
        /*0032*/ 	.byte	0x01
	.zero		1


	//----- nvinfo : EIATTR_MERCURY_ISA_VERSION
	.align		4
        /*0034*/ 	.byte	0x03, 0x5f
        /*0036*/ 	.short	0x0101


	//----- nvinfo : EIATTR_VRC_CTA_INIT_COUNT
	.align		4
        /*0038*/ 	.byte	0x02, 0x4a
	.zero		1
	.zero		1


	//----- nvinfo : EIATTR_EXIT_INSTR_OFFSETS
	.align		4
        /*003c*/ 	.byte	0x04, 0x1c
        /*003e*/ 	.short	(.L_31 - .L_30)


	//   ....[0]....
.L_30:
        /*0040*/ 	.word	0x00000950


	//   ....[1]....
        /*0044*/ 	.word	0x00000a20


	//   ....[2]....
        /*0048*/ 	.word	0x00000ad0


	//   ....[3]....
        /*004c*/ 	.word	0x00000b80


	//   ....[4]....
        /*0050*/ 	.word	0x00000bd0


	//   ....[5]....
        /*0054*/ 	.word	0x00000c30


	//----- nvinfo : EIATTR_CRS_STACK_SIZE
	.align		4
.L_31:
        /*0058*/ 	.byte	0x04, 0x1e
        /*005a*/ 	.short	(.L_33 - .L_32)
.L_32:
        /*005c*/ 	.word	0x00000000


	//----- nvinfo : EIATTR_CBANK_PARAM_SIZE
	.align		4
.L_33:
        /*0060*/ 	.byte	0x03, 0x19
        /*0062*/ 	.short	0x0010


	//----- nvinfo : EIATTR_PARAM_CBANK
	.align		4
        /*0064*/ 	.byte	0x04, 0x0a
        /*0066*/ 	.short	(.L_35 - .L_34)
	.align		4
.L_34:
        /*0068*/ 	.word	index@(.nv.constant0._Z13kernel_3_implILi128ELi2EEvPdS0_)
        /*006c*/ 	.short	0x0380
        /*006e*/ 	.short	0x0010


	//----- nvinfo : EIATTR_SW_WAR
	.align		4
.L_35:
        /*0070*/ 	.byte	0x04, 0x36
        /*0072*/ 	.short	(.L_37 - .L_36)
.L_36:
        /*0074*/ 	.word	0x00000008
.L_37:


//--------------------- .nv.info._Z13kernel_2_implILi128ELi2EEvPdS0_ --------------------------
	.section	.nv.info._Z13kernel_2_implILi128ELi2EEvPdS0_,"",@"SHT_CUDA_INFO"
	.sectionflags	@""
	.align	4


	//----- nvinfo : EIATTR_CUDA_API_VERSION
	.align		4
        /*0000*/ 	.byte	0x04, 0x37
        /*0002*/ 	.short	(.L_39 - .L_38)
.L_38:
        /*0004*/ 	.word	0x00000082


	//----- nvinfo : EIATTR_KPARAM_INFO
	.align		4
.L_39:
        /*0008*/ 	.byte	0x04, 0x17
        /*000a*/ 	.short	(.L_41 - .L_40)
.L_40:
        /*000c*/ 	.word	0x00000000
        /*0010*/ 	.short	0x0001
        /*0012*/ 	.short	0x0008
        /*0014*/ 	.byte	0x00, 0xf5, 0x21, 0x00


	//----- nvinfo : EIATTR_KPARAM_INFO
	.align		4
.L_41:
        /*0018*/ 	.byte	0x04, 0x17
        /*001a*/ 	.short	(.L_43 - .L_42)
.L_42:
        /*001c*/ 	.word	0x00000000
        /*0020*/ 	.short	0x0000
        /*0022*/ 	.short	0x0000
        /*0024*/ 	.byte	0x00, 0xf5, 0x21, 0x00


	//----- nvinfo : EIATTR_SPARSE_MMA_MASK
	.align		4
.L_43:
        /*0028*/ 	.byte	0x03, 0x50
        /*002a*/ 	.short	0x0000


	//----- nvinfo : EIATTR_MAXREG_COUNT
	.align		4
        /*002c*/ 	.byte	0x03, 0x1b
        /*002e*/ 	.short	0x00ff


	//----- nvinfo : EIATTR_MERCURY_ISA_VERSION
	.align		4
        /*0030*/ 	.byte	0x03, 0x5f
        /*0032*/ 	.short	0x0101


	//----- nvinfo : EIATTR_VRC_CTA_INIT_COUNT
	.align		4
        /*0034*/ 	.byte	0x02, 0x4a
	.zero		1
	.zero		1


	//----- nvinfo : EIATTR_EXIT_INSTR_OFFSETS
	.align		4
        /*0038*/ 	.byte	0x04, 0x1c
        /*003a*/ 	.short	(.L_45 - .L_44)


	//   ....[0]....
.L_44:
        /*003c*/ 	.word	0x00000380


	//   ....[1]....
        /*0040*/ 	.word	0x00000470


	//----- nvinfo : EIATTR_MAX_THREADS
	.align		4
.L_45:
        /*0044*/ 	.byte	0x04, 0x05
        /*0046*/ 	.short	(.L_47 - .L_46)
.L_46:
        /*0048*/ 	.word	0x00000080
        /*004c*/ 	.word	0x00000001
        /*0050*/ 	.word	0x00000001


	//----- nvinfo : EIATTR_CRS_STACK_SIZE
	.align		4
.L_47:
        /*0054*/ 	.byte	0x04, 0x1e
        /*0056*/ 	.short	(.L_49 - .L_48)
.L_48:
        /*0058*/ 	.word	0x00000000


	//----- nvinfo : EIATTR_CBANK_PARAM_SIZE
	.align		4
.L_49:
        /*005c*/ 	.byte	0x03, 0x19
        /*005e*/ 	.short	0x0010


	//----- nvinfo : EIATTR_PARAM_CBANK
	.align		4
        /*0060*/ 	.byte	0x04, 0x0a
        /*0062*/ 	.short	(.L_51 - .L_50)
	.align		4
.L_50:
        /*0064*/ 	.word	index@(.nv.constant0._Z13kernel_2_implILi128ELi2EEvPdS0_)
        /*0068*/ 	.short	0x0380
        /*006a*/ 	.short	0x0010


	//----- nvinfo : EIATTR_SW_WAR
	.align		4
.L_51:
        /*006c*/ 	.byte	0x04, 0x36
        /*006e*/ 	.short	(.L_53 - .L_52)
.L_52:
        /*0070*/ 	.word	0x00000008
.L_53:


//--------------------- .nv.info._Z8kernel_1PdS_  --------------------------
	.section	.nv.info._Z8kernel_1PdS_,"",@"SHT_CUDA_INFO"
	.sectionflags	@""
	.align	4


	//----- nvinfo : EIATTR_CUDA_API_VERSION
	.align		4
        /*0000*/ 	.byte	0x04, 0x37
        /*0002*/ 	.short	(.L_55 - .L_54)
.L_54:
        /*0004*/ 	.word	0x00000082


	//----- nvinfo : EIATTR_KPARAM_INFO
	.align		4
.L_55:
        /*0008*/ 	.byte	0x04, 0x17
        /*000a*/ 	.short	(.L_57 - .L_56)
.L_56:
        /*000c*/ 	.word	0x00000000
        /*0010*/ 	.short	0x0001
        /*0012*/ 	.short	0x0008
        /*0014*/ 	.byte	0x00, 0xf5, 0x21, 0x00


	//----- nvinfo : EIATTR_KPARAM_INFO
	.align		4
.L_57:
        /*0018*/ 	.byte	0x04, 0x17
        /*001a*/ 	.short	(.L_59 - .L_58)
.L_58:
        /*001c*/ 	.word	0x00000000
        /*0020*/ 	.short	0x0000
        /*0022*/ 	.short	0x0000
        /*0024*/ 	.byte	0x00, 0xf5, 0x21, 0x00


	//----- nvinfo : EIATTR_SPARSE_MMA_MASK
	.align		4
.L_59:
        /*0028*/ 	.byte	0x03, 0x50
        /*002a*/ 	.short	0x0000


	//----- nvinfo : EIATTR_MAXREG_COUNT
	.align		4
        /*002c*/ 	.byte	0x03, 0x1b
        /*002e*/ 	.short	0x00ff


	//----- nvinfo : EIATTR_MERCURY_ISA_VERSION
	.align		4
        /*0030*/ 	.byte	0x03, 0x5f
        /*0032*/ 	.short	0x0101


	//----- nvinfo : EIATTR_VRC_CTA_INIT_COUNT
	.align		4
        /*0034*/ 	.byte	0x02, 0x4a
	.zero		1
	.zero		1


	//----- nvinfo : EIATTR_EXIT_INSTR_OFFSETS
	.align		4
        /*0038*/ 	.byte	0x04, 0x1c
        /*003a*/ 	.short	(.L_61 - .L_60)


	//   ....[0]....
.L_60:
        /*003c*/ 	.word	0x00000060


	//   ....[1]....
        /*0040*/ 	.word	0x00000160


	//----- nvinfo : EIATTR_MAX_THREADS
	.align		4
.L_61:
        /*0044*/ 	.byte	0x04, 0x05
        /*0046*/ 	.short	(.L_63 - .L_62)
.L_62:
        /*0048*/ 	.word	0x00000080
        /*004c*/ 	.word	0x00000001
        /*0050*/ 	.word	0x00000001


	//----- nvinfo : EIATTR_CBANK_PARAM_SIZE
	.align		4
.L_63:
        /*0054*/ 	.byte	0x03, 0x19
        /*0056*/ 	.short	0x0010


	//----- nvinfo : EIATTR_PARAM_CBANK
	.align		4
        /*0058*/ 	.byte	0x04, 0x0a
        /*005a*/ 	.short	(.L_65 - .L_64)
	.align		4
.L_64:
        /*005c*/ 	.word	index@(.nv.constant0._Z8kernel_1PdS_)
        /*0060*/ 	.short	0x0380
        /*0062*/ 	.short	0x0010


	//----- nvinfo : EIATTR_SW_WAR
	.align		4
.L_65:
        /*0064*/ 	.byte	0x04, 0x36
        /*0066*/ 	.short	(.L_67 - .L_66)
.L_66:
        /*0068*/ 	.word	0x00000008
.L_67:


//--------------------- .nv.info._Z8kernel_0PdS_  --------------------------
	.section	.nv.info._Z8kernel_0PdS_,"",@"SHT_CUDA_INFO"
	.sectionflags	@""
	.align	4


	//----- nvinfo : EIATTR_CUDA_API_VERSION
	.align		4
        /*0000*/ 	.byte	0x04, 0x37
        /*0002*/ 	.short	(.L_69 - .L_68)
.L_68:
        /*0004*/ 	.word	0x00000082


	//----- nvinfo : EIATTR_KPARAM_INFO
	.align		4
.L_69:
        /*0008*/ 	.byte	0x04, 0x17
        /*000a*/ 	.short	(.L_71 - .L_70)
.L_70:
        /*000c*/ 	.word	0x00000000
        /*0010*/ 	.short	0x0001
        /*0012*/ 	.short	0x0008
        /*0014*/ 	.byte	0x00, 0xf5, 0x21, 0x00


	//----- nvinfo : EIATTR_KPARAM_INFO
	.align		4
.L_71:
        /*0018*/ 	.byte	0x04, 0x17
        /*001a*/ 	.short	(.L_73 - .L_72)
.L_72:
        /*001c*/ 	.word	0x00000000
        /*0020*/ 	.short	0x0000
        /*0022*/ 	.short	0x0000
        /*0024*/ 	.byte	0x00, 0xf5, 0x21, 0x00


	//----- nvinfo : EIATTR_SPARSE_MMA_MASK
	.align		4
.L_73:
        /*0028*/ 	.byte	0x03, 0x50
        /*002a*/ 	.short	0x0000


	//----- nvinfo : EIATTR_MAXREG_COUNT
	.align		4
        /*002c*/ 	.byte	0x03, 0x1b
        /*002e*/ 	.short	0x00ff


	//----- nvinfo : EIATTR_MERCURY_ISA_VERSION
	.align		4
        /*0030*/ 	.byte	0x03, 0x5f
        /*0032*/ 	.short	0x0101


	//----- nvinfo : EIATTR_VRC_CTA_INIT_COUNT
	.align		4
        /*0034*/ 	.byte	0x02, 0x4a
	.zero		1
	.zero		1


	//----- nvinfo : EIATTR_EXIT_INSTR_OFFSETS
	.align		4
        /*0038*/ 	.byte	0x04, 0x1c
        /*003a*/ 	.short	(.L_75 - .L_74)


	//   ....[0]....
.L_74:
        /*003c*/ 	.word	0x00000060


	//   ....[1]....
        /*0040*/ 	.word	0x00000110


	//----- nvinfo : EIATTR_MAX_THREADS
	.align		4
.L_75:
        /*0044*/ 	.byte	0x04, 0x05
        /*0046*/ 	.short	(.L_77 - .L_76)
.L_76:
        /*0048*/ 	.word	0x00000080
        /*004c*/ 	.word	0x00000001
        /*0050*/ 	.word	0x00000001


	//----- nvinfo : EIATTR_CBANK_PARAM_SIZE
	.align		4
.L_77:
        /*0054*/ 	.byte	0x03, 0x19
        /*0056*/ 	.short	0x0010


	//----- nvinfo : EIATTR_PARAM_CBANK
	.align		4
        /*0058*/ 	.byte	0x04, 0x0a
        /*005a*/ 	.short	(.L_79 - .L_78)
	.align		4
.L_78:
        /*005c*/ 	.word	index@(.nv.constant0._Z8kernel_0PdS_)
        /*0060*/ 	.short	0x0380
        /*0062*/ 	.short	0x0010


	//----- nvinfo : EIATTR_SW_WAR
	.align		4
.L_79:
        /*0064*/ 	.byte	0x04, 0x36
        /*0066*/ 	.short	(.L_81 - .L_80)
.L_80:
        /*0068*/ 	.word	0x00000008
.L_81:


//--------------------- .nv.callgraph             --------------------------
	.section	.nv.callgraph,"",@"SHT_CUDA_CALLGRAPH"
	.align	4
	.sectionentsize	8
	.align		4
        /*0000*/ 	.word	0x00000000
	.align		4
        /*0004*/ 	.word	0xffffffff
	.align		4
        /*0008*/ 	.word	0x00000000
	.align		4
        /*000c*/ 	.word	0xfffffffe
	.align		4
        /*0010*/ 	.word	0x00000000
	.align		4
        /*0014*/ 	.word	0xfffffffd
	.align		4
        /*0018*/ 	.word	0x00000000
	.align		4
        /*001c*/ 	.word	0xfffffffc


//--------------------- .text._Z13kernel_3_implILi128ELi2EEvPdS0_ --------------------------
	.section	.text._Z13kernel_3_implILi128ELi2EEvPdS0_,"ax",@progbits
	.align	128
        .global         _Z13kernel_3_implILi128ELi2EEvPdS0_
        .type           _Z13kernel_3_implILi128ELi2EEvPdS0_,@function
        .size           _Z13kernel_3_implILi128ELi2EEvPdS0_,(.L_x_26 - _Z13kernel_3_implILi128ELi2EEvPdS0_)
        .other          _Z13kernel_3_implILi128ELi2EEvPdS0_,@"STO_CUDA_ENTRY STV_DEFAULT"
_Z13kernel_3_implILi128ELi2EEvPdS0_:
.text._Z13kernel_3_implILi128ELi2EEvPdS0_:
[----:B------:R-:W-:Y:S01]  /*0000*/  LDC R1, c[0x0][0x37c] ;  /* 0x0000df00ff017b82 */ /* 0x000fe20000000800 */
[----:B------:R-:W0:Y:S07]  /*0010*/  S2R R20, SR_TID.X ;  /* 0x0000000000147919 */ /* 0x000e2e0000002100 */
[----:B------:R-:W1:Y:S01]  /*0020*/  S2UR UR5, SR_CgaCtaId ;  /* 0x00000000000579c3 */ /* 0x000e620000008800 */
[----:B------:R-:W-:Y:S01]  /*0030*/  UMOV UR4, 0x400 ;  /* 0x0000040000047882 */ /* 0x000fe20000000000 */
[----:B------:R-:W2:Y:S01]  /*0040*/  LDCU.64 UR6, c[0x0][0x358] ;  /* 0x00006b00ff0677ac */ /* 0x000ea20008000a00 */
[----:B------:R-:W3:Y:S01]  /*0050*/  S2R R3, SR_CTAID.X ;  /* 0x0000000000037919 */ /* 0x000ee20000002500 */
[----:B------:R-:W-:Y:S01]  /*0060*/  BSSY.RECONVERGENT B0, `(.L_x_0) ;  /* 0x000007a000007945 */ /* 0x000fe20003800200 */
[----:B------:R-:W4:Y:S01]  /*0070*/  S2R R2, SR_CTAID.Y ;  /* 0x0000000000027919 */ /* 0x000f220000002600 */
[----:B-1----:R-:W-:Y:S01]  /*0080*/  ULEA UR4, UR5, UR4, 0x18 ;  /* 0x0000000405047291 */ /* 0x002fe2000f8ec0ff */
[----:B0-----:R-:W-:-:S05]  /*0090*/  ISETP.GT.U32.AND P2, PT, R20, 0x1ff, PT ;  /* 0x000001ff1400780c */ /* 0x001fca0003f44070 */
[----:B------:R-:W-:-:S08]  /*00a0*/  LEA R0, R20, UR4, 0x3 ;  /* 0x0000000414007c11 */ /* 0x000fd0000f8e18ff */
[----:B--234-:R-:W-:Y:S05]  /*00b0*/  @P2 BRA `(.L_x_1) ;  /* 0x0000000400d02947 */ /* 0x01cfea0003800000 */
[----:B------:R-:W-:Y:S01]  /*00c0*/  LOP3.LUT R5, R20, 0x1, RZ, 0xc0, !PT ;  /* 0x0000000114057812 */ /* 0x000fe200078ec0ff */
[----:B------:R-:W-:Y:S01]  /*00d0*/  BSSY.RECONVERGENT B1, `(.L_x_2) ;  /* 0x000000c000017945 */ /* 0x000fe20003800200 */
[----:B------:R-:W-:Y:S02]  /*00e0*/  SHF.R.U32.HI R6, RZ, 0x1, R20 ;  /* 0x00000001ff067819 */ /* 0x000fe40000011614 */
[----:B------:R-:W-:Y:S01]  /*00f0*/  CS2R R8, SRZ ;  /* 0x0000000000087805 */ /* 0x000fe2000001ff00 */
[----:B------:R-:W-:Y:S02]  /*0100*/  IMAD R4, R2, 0x2, R5 ;  /* 0x0000000202047824 */ /* 0x000fe400078e0205 */
[----:B------:R-:W-:-:S03]  /*0110*/  IMAD R5, R3, 0x100, R6 ;  /* 0x0000010003057824 */ /* 0x000fc600078e0206 */
[----:B------:R-:W-:-:S04]  /*0120*/  ISETP.GE.U32.AND P0, PT, R4, 0x1060, PT ;  /* 0x000010600400780c */ /* 0x000fc80003f06070 */
[----:B------:R-:W-:-:S13]  /*0130*/  ISETP.LT.AND P0, PT, R5, 0x1060, !P0 ;  /* 0x000010600500780c */ /* 0x000fda0004701270 */
[----:B------:R-:W-:Y:S05]  /*0140*/  @!P0 BRA `(.L_x_3) ;  /* 0x0000000000108947 */ /* 0x000fea0003800000 */
[----:B------:R-:W0:Y:S01]  /*0150*/  LDC.64 R8, c[0x0][0x380] ;  /* 0x0000e000ff087b82 */ /* 0x000e220000000a00 */
[----:B------:R-:W-:-:S04]  /*0160*/  IMAD R7, R5, 0x1060, R4 ;  /* 0x0000106005077824 */ /* 0x000fc800078e0204 */
[----:B0-----:R-:W-:-:S06]  /*0170*/  IMAD.WIDE R8, R7, 0x8, R8 ;  /* 0x0000000807087825 */ /* 0x001fcc00078e0208 */
[----:B------:R-:W5:Y:S02]  /*0180*/  LDG.E.64 R8, desc[UR6][R8.64] ;  /* 0x0000000608087981 */ /* 0x000f64000c1e1b00 */
.L_x_3:
[----:B------:R-:W-:Y:S05]  /*0190*/  BSYNC.RECONVERGENT B1 ;  /* 0x0000000000017941 */ /* 0x000fea0003800200 */
.L_x_2:
[----:B-----5:R0:W-:Y:S01]  /*01a0*/  STS.64 [R0], R8 ;  /* 0x0000000800007388 */ /* 0x0201e20000000a00 */
[C---:B------:R-:W-:Y:S01]  /*01b0*/  ISETP.GT.U32.AND P3, PT, R20.reuse, 0x17f, PT ;  /* 0x0000017f1400780c */ /* 0x040fe20003f64070 */
[----:B------:R-:W-:Y:S01]  /*01c0*/  BSSY.RECONVERGENT B1, `(.L_x_4) ;  /* 0x000002e000017945 */ /* 0x000fe20003800200 */
[----:B------:R-:W-:-:S11]  /*01d0*/  VIADD R6, R20, 0x80 ;  /* 0x0000008014067836 */ /* 0x000fd60000000000 */
[----:B0-----:R-:W-:Y:S05]  /*01e0*/  @P3 BRA `(.L_x_5) ;  /* 0x0000000000ac3947 */ /* 0x001fea0003800000 */
[----:B------:R-:W-:Y:S01]  /*01f0*/  SHF.R.U32.HI R8, RZ, 0x1, R6 ;  /* 0x00000001ff087819 */ /* 0x000fe20000011606 */
[----:B------:R-:W-:Y:S01]  /*0200*/  BSSY.RECONVERGENT B2, `(.L_x_6) ;  /* 0x000000a000027945 */ /* 0x000fe20003800200 */
[----:B------:R-:W-:-:S03]  /*0210*/  ISETP.GT.U32.AND P1, PT, R4, 0x105f, PT ;  /* 0x0000105f0400780c */ /* 0x000fc60003f24070 */
[----:B------:R-:W-:Y:S01]  /*0220*/  IMAD R7, R3, 0x100, R8 ;  /* 0x0000010003077824 */ /* 0x000fe200078e0208 */
[----:B------:R-:W-:-:S04]  /*0230*/  CS2R R8, SRZ ;  /* 0x0000000000087805 */ /* 0x000fc8000001ff00 */
[----:B------:R-:W-:-:S13]  /*0240*/  ISETP.GT.OR P4, PT, R7, 0x105f, P1 ;  /* 0x0000105f0700780c */ /* 0x000fda0000f84670 */
[----:B------:R-:W-:Y:S05]  /*0250*/  @P4 BRA `(.L_x_7) ;  /* 0x0000000000104947 */ /* 0x000fea0003800000 */
[----:B------:R-:W0:Y:S01]  /*0260*/  LDC.64 R8, c[0x0][0x380] ;  /* 0x0000e000ff087b82 */ /* 0x000e220000000a00 */
[----:B------:R-:W-:-:S04]  /*0270*/  IMAD R7, R7, 0x1060, R4 ;  /* 0x0000106007077824 */ /* 0x000fc800078e0204 */
[----:B0-----:R-:W-:-:S06]  /*0280*/  IMAD.WIDE R8, R7, 0x8, R8 ;  /* 0x0000000807087825 */ /* 0x001fcc00078e0208 */
[----:B------:R-:W5:Y:S02]  /*0290*/  LDG.E.64 R8, desc[UR6][R8.64] ;  /* 0x0000000608087981 */ /* 0x000f64000c1e1b00 */
.L_x_7:
[----:B------:R-:W-:Y:S05]  /*02a0*/  BSYNC.RECONVERGENT B2 ;  /* 0x0000000000027941 */ /* 0x000fea0003800200 */
.L_x_6:
[----:B-----5:R0:W-:Y:S01]  /*02b0*/  STS.64 [R0+0x400], R8 ;  /* 0x0004000800007388 */ /* 0x0201e20000000a00 */
[----:B------:R-:W-:-:S13]  /*02c0*/  ISETP.GT.U32.AND P4, PT, R20, 0xff, PT ;  /* 0x000000ff1400780c */ /* 0x000fda0003f84070 */
[----:B0-----:R-:W-:Y:S05]  /*02d0*/  @P4 BRA `(.L_x_5) ;  /* 0x0000000000704947 */ /* 0x001fea0003800000 */
[----:B------:R-:W-:Y:S01]  /*02e0*/  VIADD R7, R20, 0x100 ;  /* 0x0000010014077836 */ /* 0x000fe20000000000 */
[----:B------:R-:W-:Y:S04]  /*02f0*/  BSSY.RECONVERGENT B2, `(.L_x_8) ;  /* 0x000000a000027945 */ /* 0x000fe80003800200 */
[----:B------:R-:W-:-:S05]  /*0300*/  SHF.R.U32.HI R8, RZ, 0x1, R7 ;  /* 0x00000001ff087819 */ /* 0x000fca0000011607 */
        /* <DEDUP_REMOVED lines=8> */
.L_x_9:
[----:B------:R-:W-:Y:S05]  /*0390*/  BSYNC.RECONVERGENT B2 ;  /* 0x0000000000027941 */ /* 0x000fea0003800200 */
.L_x_8:
        /* <DEDUP_REMOVED lines=14> */
.L_x_11:
[----:B------:R-:W-:Y:S05]  /*0480*/  BSYNC.RECONVERGENT B2 ;  /* 0x0000000000027941 */ /* 0x000fea0003800200 */
.L_x_10:
[----:B-----5:R0:W-:Y:S02]  /*0490*/  STS.64 [R0+0xc00], R8 ;  /* 0x000c000800007388 */ /* 0x0201e40000000a00 */
.L_x_5:
[----:B------:R-:W-:Y:S05]  /*04a0*/  BSYNC.RECONVERGENT B1 ;  /* 0x0000000000017941 */ /* 0x000fea0003800200 */
.L_x_4:
[----:B------:R-:W-:Y:S01]  /*04b0*/  BSSY.RECONVERGENT B1, `(.L_x_12) ;  /* 0x0000007000017945 */ /* 0x000fe20003800200 */
[----:B0-----:R-:W-:-:S03]  /*04c0*/  CS2R R8, SRZ ;  /* 0x0000000000087805 */ /* 0x001fc6000001ff00 */
[----:B------:R-:W-:Y:S05]  /*04d0*/  @!P0 BRA `(.L_x_13) ;  /* 0x0000000000108947 */ /* 0x000fea0003800000 */
[----:B------:R-:W0:Y:S01]  /*04e0*/  LDC.64 R8, c[0x0][0x388] ;  /* 0x0000e200ff087b82 */ /* 0x000e220000000a00 */
[----:B------:R-:W-:-:S04]  /*04f0*/  IMAD R5, R5, 0x1060, R4 ;  /* 0x0000106005057824 */ /* 0x000fc800078e0204 */
[----:B0-----:R-:W-:-:S06]  /*0500*/  IMAD.WIDE R8, R5, 0x8, R8 ;  /* 0x0000000805087825 */ /* 0x001fcc00078e0208 */
[----:B------:R-:W5:Y:S02]  /*0510*/  LDG.E.64.CONSTANT R8, desc[UR6][R8.64] ;  /* 0x0000000608087981 */ /* 0x000f64000c1e9b00 */
.L_x_13:
[----:B------:R-:W-:Y:S05]  /*0520*/  BSYNC.RECONVERGENT B1 ;  /* 0x0000000000017941 */ /* 0x000fea0003800200 */
.L_x_12:
[----:B-----5:R0:W-:Y:S01]  /*0530*/  STS.64 [R0+0x1000], R8 ;  /* 0x0010000800007388 */ /* 0x0201e20000000a00 */
[----:B------:R-:W-:Y:S05]  /*0540*/  @P3 BRA `(.L_x_1) ;  /* 0x0000000000ac3947 */ /* 0x000fea0003800000 */
[----:B------:R-:W-:Y:S01]  /*0550*/  SHF.R.U32.HI R6, RZ, 0x1, R6 ;  /* 0x00000001ff067819 */ /* 0x000fe20000011606 */
[----:B------:R-:W-:Y:S01]  /*0560*/  BSSY.RECONVERGENT B1, `(.L_x_14) ;  /* 0x000000a000017945 */ /* 0x000fe20003800200 */
[----:B------:R-:W-:-:S03]  /*0570*/  ISETP.GT.U32.AND P0, PT, R4, 0x105f, PT ;  /* 0x0000105f0400780c */ /* 0x000fc60003f04070 */
[----:B------:R-:W-:Y:S01]  /*0580*/  IMAD R5, R3, 0x100, R6 ;  /* 0x0000010003057824 */ /* 0x000fe200078e0206 */
[----:B------:R-:W-:-:S04]  /*0590*/  CS2R R6, SRZ ;  /* 0x0000000000067805 */ /* 0x000fc8000001ff00 */
[----:B------:R-:W-:-:S13]  /*05a0*/  ISETP.GT.OR P1, PT, R5, 0x105f, P0 ;  /* 0x0000105f0500780c */ /* 0x000fda0000724670 */
[----:B------:R-:W-:Y:S05]  /*05b0*/  @P1 BRA `(.L_x_15) ;  /* 0x0000000000101947 */ /* 0x000fea0003800000 */
[----:B------:R-:W1:Y:S01]  /*05c0*/  LDC.64 R6, c[0x0][0x388] ;  /* 0x0000e200ff067b82 */ /* 0x000e620000000a00 */
[----:B------:R-:W-:-:S04]  /*05d0*/  IMAD R5, R5, 0x1060, R4 ;  /* 0x0000106005057824 */ /* 0x000fc800078e0204 */
[----:B-1----:R-:W-:-:S06]  /*05e0*/  IMAD.WIDE R6, R5, 0x8, R6 ;  /* 0x0000000805067825 */ /* 0x002fcc00078e0206 */
[----:B------:R-:W5:Y:S02]  /*05f0*/  LDG.E.64.CONSTANT R6, desc[UR6][R6.64] ;  /* 0x0000000606067981 */ /* 0x000f64000c1e9b00 */
.L_x_15:
[----:B------:R-:W-:Y:S05]  /*0600*/  BSYNC.RECONVERGENT B1 ;  /* 0x0000000000017941 */ /* 0x000fea0003800200 */
.L_x_14:
[----:B-----5:R1:W-:Y:S01]  /*0610*/  STS.64 [R0+0x1400], R6 ;  /* 0x0014000600007388 */ /* 0x0203e20000000a00 */
[----:B------:R-:W-:-:S13]  /*0620*/  ISETP.GT.U32.AND P1, PT, R20, 0xff, PT ;  /* 0x000000ff1400780c */ /* 0x000fda0003f24070 */
[----:B-1----:R-:W-:Y:S05]  /*0630*/  @P1 BRA `(.L_x_1) ;  /* 0x0000000000701947 */ /* 0x002fea0003800000 */
[----:B------:R-:W-:Y:S01]  /*0640*/  VIADD R5, R20, 0x100 ;  /* 0x0000010014057836 */ /* 0x000fe20000000000 */
[----:B------:R-:W-:Y:S04]  /*0650*/  BSSY.RECONVERGENT B1, `(.L_x_16) ;  /* 0x000000a000017945 */ /* 0x000fe80003800200 */
[----:B------:R-:W-:-:S05]  /*0660*/  SHF.R.U32.HI R6, RZ, 0x1, R5 ;  /* 0x00000001ff067819 */ /* 0x000fca0000011605 */
        /* <DEDUP_REMOVED lines=8> */
.L_x_17:
[----:B------:R-:W-:Y:S05]  /*06f0*/  BSYNC.RECONVERGENT B1 ;  /* 0x0000000000017941 */ /* 0x000fea0003800200 */
.L_x_16:
        /* <DEDUP_REMOVED lines=14> */
.L_x_19:
[----:B------:R-:W-:Y:S05]  /*07e0*/  BSYNC.RECONVERGENT B1 ;  /* 0x0000000000017941 */ /* 0x000fea0003800200 */
.L_x_18:
[----:B-----5:R1:W-:Y:S02]  /*07f0*/  STS.64 [R0+0x1c00], R6 ;  /* 0x001c000600007388 */ /* 0x0203e40000000a00 */
.L_x_1:
[----:B------:R-:W-:Y:S05]  /*0800*/  BSYNC.RECONVERGENT B0 ;  /* 0x0000000000007941 */ /* 0x000fea0003800200 */
.L_x_0:
[----:B------:R-:W2:Y:S01]  /*0810*/  S2R R5, SR_TID.Y ;  /* 0x0000000000057919 */ /* 0x000ea20000002200 */
[----:B------:R-:W-:Y:S01]  /*0820*/  BAR.SYNC.DEFER_BLOCKING 0x0 ;  /* 0x0000000000007b1d */ /* 0x000fe20000010000 */
[----:B--2---:R-:W-:-:S04]  /*0830*/  IMAD R5, R20, 0x2, R5 ;  /* 0x0000000214057824 */ /* 0x004fc800078e0205 */
[----:B------:R-:W-:-:S05]  /*0840*/  IMAD.SHL.U32 R21, R5, 0x2, RZ ;  /* 0x0000000205157824 */ /* 0x000fca00078e00ff */
[----:B------:R-:W-:-:S05]  /*0850*/  LEA R21, R21, UR4, 0x3 ;  /* 0x0000000415157c11 */ /* 0x000fca000f8e18ff */
[----:B-1----:R-:W-:Y:S04]  /*0860*/  LDS.128 R4, [R21] ;  /* 0x0000000015047984 */ /* 0x002fe80000000c00 */
[----:B0-----:R-:W0:Y:S04]  /*0870*/  LDS.128 R8, [R21+0x1000] ;  /* 0x0010000015087984 */ /* 0x001e280000000c00 */
[----:B------:R-:W-:Y:S04]  /*0880*/  LDS.128 R12, [R21+0x10] ;  /* 0x00001000150c7984 */ /* 0x000fe80000000c00 */
[----:B------:R-:W1:Y:S01]  /*0890*/  LDS.128 R16, [R21+0x1010] ;  /* 0x0010100015107984 */ /* 0x000e620000000c00 */
[----:B0-----:R-:W-:-:S02]  /*08a0*/  DADD R4, R4, R8 ;  /* 0x0000000004047229 */ /* 0x001fc40000000008 */
[----:B------:R-:W-:Y:S02]  /*08b0*/  DADD R6, R6, R10 ;  /* 0x0000000006067229 */ /* 0x000fe4000000000a */
[----:B-1----:R-:W-:Y:S02]  /*08c0*/  DADD R8, R12, R16 ;  /* 0x000000000c087229 */ /* 0x002fe40000000010 */
[----:B------:R-:W-:Y:S02]  /*08d0*/  DADD R10, R14, R18 ;  /* 0x000000000e0a7229 */ /* 0x000fe40000000012 */
[----:B------:R-:W-:Y:S02]  /*08e0*/  DMUL R4, R4, 1.5 ;  /* 0x3ff8000004047828 */ /* 0x000fe40000000000 */
[----:B------:R-:W-:Y:S02]  /*08f0*/  DMUL R6, R6, 1.5 ;  /* 0x3ff8000006067828 */ /* 0x000fe40000000000 */
[----:B------:R-:W-:-:S02]  /*0900*/  DMUL R8, R8, 1.5 ;  /* 0x3ff8000008087828 */ /* 0x000fc40000000000 */
[----:B------:R-:W-:-:S03]  /*0910*/  DMUL R10, R10, 1.5 ;  /* 0x3ff800000a0a7828 */ /* 0x000fc60000000000 */
[----:B------:R0:W-:Y:S04]  /*0920*/  STS.128 [R21+0x2000], R4 ;  /* 0x0020000415007388 */ /* 0x0001e80000000c00 */
[----:B------:R0:W-:Y:S01]  /*0930*/  STS.128 [R21+0x2010], R8 ;  /* 0x0020100815007388 */ /* 0x0001e20000000c00 */
[----:B------:R-:W-:Y:S06]  /*0940*/  BAR.SYNC.DEFER_BLOCKING 0x0 ;  /* 0x0000000000007b1d */ /* 0x000fec0000010000 */
[----:B------:R-:W-:Y:S05]  /*0950*/  @P2 EXIT ;  /* 0x000000000000294d */ /* 0x000fea0003800000 */
[C---:B0-----:R-:W-:Y:S02]  /*0960*/  LOP3.LUT R5, R20.reuse, 0x1, RZ, 0xc0, !PT ;  /* 0x0000000114057812 */ /* 0x041fe400078ec0ff */
[----:B------:R-:W-:Y:S02]  /*0970*/  SHF.R.U32.HI R4, RZ, 0x1, R20 ;  /* 0x00000001ff047819 */ /* 0x000fe40000011614 */
[----:B------:R-:W-:Y:S01]  /*0980*/  ISETP.GT.U32.AND P2, PT, R20, 0x17f, PT ;  /* 0x0000017f1400780c */ /* 0x000fe20003f44070 */
[----:B------:R-:W-:Y:S02]  /*0990*/  IMAD R2, R2, 0x2, R5 ;  /* 0x0000000202027824 */ /* 0x000fe400078e0205 */
[----:B------:R-:W-:-:S03]  /*09a0*/  IMAD R9, R3, 0x100, R4 ;  /* 0x0000010003097824 */ /* 0x000fc600078e0204 */
[----:B------:R-:W-:-:S04]  /*09b0*/  ISETP.GT.U32.AND P0, PT, R2, 0x105f, PT ;  /* 0x0000105f0200780c */ /* 0x000fc80003f04070 */
[----:B------:R-:W-:-:S13]  /*09c0*/  ISETP.GT.OR P1, PT, R9, 0x105f, P0 ;  /* 0x0000105f0900780c */ /* 0x000fda0000724670 */
[----:B------:R-:W0:Y:S01]  /*09d0*/  @!P1 LDS.64 R4, [R0+0x2000] ;  /* 0x0020000000049984 */ /* 0x000e220000000a00 */
[----:B------:R-:W1:Y:S01]  /*09e0*/  @!P1 LDC.64 R6, c[0x0][0x380] ;  /* 0x0000e000ff069b82 */ /* 0x000e620000000a00 */
[----:B------:R-:W-:-:S04]  /*09f0*/  @!P1 IMAD R9, R9, 0x1060, R2 ;  /* 0x0000106009099824 */ /* 0x000fc800078e0202 */
[----:B-1----:R-:W-:-:S05]  /*0a00*/  @!P1 IMAD.WIDE R6, R9, 0x8, R6 ;  /* 0x0000000809069825 */ /* 0x002fca00078e0206 */
[----:B0-----:R0:W-:Y:S01]  /*0a10*/  @!P1 STG.E.64 desc[UR6][R6.64], R4 ;  /* 0x0000000406009986 */ /* 0x0011e2000c101b06 */
[----:B------:R-:W-:Y:S05]  /*0a20*/  @P2 EXIT ;  /* 0x000000000000294d */ /* 0x000fea0003800000 */
[C---:B0-----:R-:W-:Y:S01]  /*0a30*/  VIADD R4, R20.reuse, 0x80 ;  /* 0x0000008014047836 */ /* 0x041fe20000000000 */
[----:B------:R-:W-:-:S04]  /*0a40*/  ISETP.GT.U32.AND P2, PT, R20, 0xff, PT ;  /* 0x000000ff1400780c */ /* 0x000fc80003f44070 */
[----:B------:R-:W-:-:S05]  /*0a50*/  SHF.R.U32.HI R4, RZ, 0x1, R4 ;  /* 0x00000001ff047819 */ /* 0x000fca0000011604 */
[----:B------:R-:W-:-:S05]  /*0a60*/  IMAD R9, R3, 0x100, R4 ;  /* 0x0000010003097824 */ /* 0x000fca00078e0204 */
        /* <DEDUP_REMOVED lines=18> */
[----:B------:R-:W-:-:S05]  /*0b90*/  VIADD R20, R20, 0x180 ;  /* 0x0000018014147836 */ /* 0x000fca0000000000 */
[----:B------:R-:W-:-:S05]  /*0ba0*/  SHF.R.U32.HI R20, RZ, 0x1, R20 ;  /* 0x00000001ff147819 */ /* 0x000fca0000011614 */
[----:B------:R-:W-:-:S05]  /*0bb0*/  IMAD R3, R3, 0x100, R20 ;  /* 0x0000010003037824 */ /* 0x000fca00078e0214 */
[----:B------:R-:W-:-:S13]  /*0bc0*/  ISETP.GT.OR P0, PT, R3, 0x105f, P0 ;  /* 0x0000105f0300780c */ /* 0x000fda0000704670 */
[----:B------:R-:W-:Y:S05]  /*0bd0*/  @P0 EXIT ;  /* 0x000000000000094d */ /* 0x000fea0003800000 */
[----:B0-----:R-:W0:Y:S01]  /*0be0*/  LDS.64 R4, [R0+0x2c00] ;  /* 0x002c000000047984 */ /* 0x001e220000000a00 */
[----:B------:R-:W1:Y:S01]  /*0bf0*/  LDC.64 R6, c[0x0][0x380] ;  /* 0x0000e000ff067b82 */ /* 0x000e620000000a00 */
[----:B------:R-:W-:-:S04]  /*0c00*/  IMAD R3, R3, 0x1060, R2 ;  /* 0x0000106003037824 */ /* 0x000fc800078e0202 */
[----:B-1----:R-:W-:-:S05]  /*0c10*/  IMAD.WIDE R6, R3, 0x8, R6 ;  /* 0x0000000803067825 */ /* 0x002fca00078e0206 */
[----:B0-----:R-:W-:Y:S01]  /*0c20*/  STG.E.64 desc[UR6][R6.64], R4 ;  /* 0x0000000406007986 */ /* 0x001fe2000c101b06 */
[----:B------:R-:W-:Y:S05]  /*0c30*/  EXIT ;  /* 0x000000000000794d */ /* 0x000fea0003800000 */
.L_x_20:
[----:B------:R-:W-:-:S00]  /*0c40*/  BRA `(.L_x_20) ;  /* 0xfffffffc00fc7947 */ /* 0x000fc0000383ffff */
[----:B------:R-:W-:-:S00]  /*0c50*/  NOP ;  /* 0x0000000000007918 */ /* 0x000fc00000000000 */
        /* <DEDUP_REMOVED lines=10> */
.L_x_26:


//--------------------- .text._Z13kernel_2_implILi128ELi2EEvPdS0_ --------------------------
	.section	.text._Z13kernel_2_implILi128ELi2EEvPdS0_,"ax",@progbits
	.align	128
        .global         _Z13kernel_2_implILi128ELi2EEvPdS0_
        .type           _Z13kernel_2_implILi128ELi2EEvPdS0_,@function
        .size           _Z13kernel_2_implILi128ELi2EEvPdS0_,(.L_x_27 - _Z13kernel_2_implILi128ELi2EEvPdS0_)
        .other          _Z13kernel_2_implILi128ELi2EEvPdS0_,@"STO_CUDA_ENTRY STV_DEFAULT"
_Z13kernel_2_implILi128ELi2EEvPdS0_:
.text._Z13kernel_2_implILi128ELi2EEvPdS0_:
[----:B------:R-:W-:Y:S01]  /*0000*/  LDC R1, c[0x0][0x37c] ;  /* 0x0000df00ff017b82 */ /* 0x000fe20000000800 */
[----:B------:R-:W0:Y:S07]  /*0010*/  S2R R2, SR_TID.X ;  /* 0x0000000000027919 */ /* 0x000e2e0000002100 */
[----:B------:R-:W1:Y:S01]  /*0020*/  S2UR UR4, SR_CTAID.X ;  /* 0x00000000000479c3 */ /* 0x000e620000002500 */
[----:B------:R-:W2:Y:S07]  /*0030*/  S2R R0, SR_TID.Y ;  /* 0x0000000000007919 */ /* 0x000eae0000002200 */
[----:B------:R-:W2:Y:S08]  /*0040*/  S2UR UR5, SR_CTAID.Y ;  /* 0x00000000000579c3 */ /* 0x000eb00000002600 */
[----:B------:R-:W3:Y:S01]  /*0050*/  LDC.64 R12, c[0x0][0x388] ;  /* 0x0000e200ff0c7b82 */ /* 0x000ee20000000a00 */
[----:B-1----:R-:W-:-:S07]  /*0060*/  USHF.L.U32 UR4, UR4, 0x8, URZ ;  /* 0x0000000804047899 */ /* 0x002fce00080006ff */
[----:B------:R-:W1:Y:S01]  /*0070*/  LDC.64 R4, c[0x0][0x380] ;  /* 0x0000e000ff047b82 */ /* 0x000e620000000a00 */
[----:B0-----:R-:W-:-:S07]  /*0080*/  IMAD.SHL.U32 R2, R2, 0x2, RZ ;  /* 0x0000000202027824 */ /* 0x001fce00078e00ff */
[----:B------:R-:W0:Y:S01]  /*0090*/  LDC.64 R8, c[0x0][0x388] ;  /* 0x0000e200ff087b82 */ /* 0x000e220000000a00 */
[----:B--2---:R-:W-:Y:S02]  /*00a0*/  LEA R0, R0, UR5, 0x1 ;  /* 0x0000000500007c11 */ /* 0x004fe4000f8e08ff */
[----:B------:R-:W-:Y:S01]  /*00b0*/  LOP3.LUT R2, R2, UR4, RZ, 0xfc, !PT ;  /* 0x0000000402027c12 */ /* 0x000fe2000f8efcff */
[----:B------:R-:W2:Y:S01]  /*00c0*/  LDCU.64 UR4, c[0x0][0x358] ;  /* 0x00006b00ff0477ac */ /* 0x000ea20008000a00 */
[----:B------:R-:W-:-:S03]  /*00d0*/  ISETP.GT.U32.AND P1, PT, R0, 0x105f, PT ;  /* 0x0000105f0000780c */ /* 0x000fc60003f24070 */
[C---:B------:R-:W-:Y:S01]  /*00e0*/  IMAD R3, R2.reuse, 0x1060, RZ ;  /* 0x0000106002037824 */ /* 0x040fe200078e02ff */
[----:B------:R-:W-:-:S13]  /*00f0*/  ISETP.GT.OR P3, PT, R2, 0x105f, P1 ;  /* 0x0000105f0200780c */ /* 0x000fda0000f64670 */
[----:B------:R-:W-:-:S04]  /*0100*/  @!P3 IMAD.IADD R7, R0, 0x1, R3 ;  /* 0x000000010007b824 */ /* 0x000fc800078e0203 */
[----:B---3--:R-:W-:-:S04]  /*0110*/  @!P3 IMAD.WIDE R12, R7, 0x8, R12 ;  /* 0x00000008070cb825 */ /* 0x008fc800078e020c */
[----:B-1----:R-:W-:Y:S02]  /*0120*/  @!P3 IMAD.WIDE R4, R7, 0x8, R4 ;  /* 0x000000080704b825 */ /* 0x002fe400078e0204 */
[----:B--2---:R-:W2:Y:S01]  /*0130*/  @!P3 LDG.E.64.CONSTANT R12, desc[UR4][R12.64] ;  /* 0x000000040c0cb981 */ /* 0x004ea2000c1e9b00 */
[----:B------:R-:W-:Y:S01]  /*0140*/  ISETP.GT.U32.AND P0, PT, R0, 0x105e, PT ;  /* 0x0000105e0000780c */ /* 0x000fe20003f04070 */
[----:B------:R-:W1:Y:S02]  /*0150*/  LDC.64 R6, c[0x0][0x380] ;  /* 0x0000e000ff067b82 */ /* 0x000e640000000a00 */
[----:B------:R-:W2:Y:S01]  /*0160*/  @!P3 LDG.E.64 R10, desc[UR4][R4.64] ;  /* 0x00000004040ab981 */ /* 0x000ea2000c1e1b00 */
[----:B------:R-:W-:-:S13]  /*0170*/  ISETP.GT.OR P2, PT, R2, 0x105f, P0 ;  /* 0x0000105f0200780c */ /* 0x000fda0000744670 */
[----:B------:R-:W-:-:S04]  /*0180*/  @!P2 IADD3 R14, P4, PT, R0, R3, RZ ;  /* 0x00000003000ea210 */ /* 0x000fc80007f9e0ff */
[----:B------:R-:W-:Y:S01]  /*0190*/  @!P2 LEA.HI.X.SX32 R17, R3, RZ, 0x1, P4 ;  /* 0x000000ff0311a211 */ /* 0x000fe200020f0eff */
[----:B------:R-:W-:-:S03]  /*01a0*/  @!P2 IMAD.SHL.U32 R15, R14, 0x8, RZ ;  /* 0x000000080e0fa824 */ /* 0x000fc600078e00ff */
[----:B------:R-:W-:Y:S02]  /*01b0*/  @!P2 SHF.L.U64.HI R14, R14, 0x3, R17 ;  /* 0x000000030e0ea819 */ /* 0x000fe40000010211 */
[----:B-1----:R-:W-:-:S05]  /*01c0*/  @!P2 IADD3 R6, P4, PT, R15, R6, RZ ;  /* 0x000000060f06a210 */ /* 0x002fca0007f9e0ff */
[----:B------:R-:W-:Y:S01]  /*01d0*/  @!P2 IMAD.X R7, R14, 0x1, R7, P4 ;  /* 0x000000010e07a824 */ /* 0x000fe200020e0607 */
[----:B--2---:R-:W-:Y:S01]  /*01e0*/  @!P3 DADD R10, R10, R12 ;  /* 0x000000000a0ab229 */ /* 0x004fe2000000000c */
[----:B0-----:R-:W-:-:S07]  /*01f0*/  @!P2 IADD3 R12, P5, PT, R15, R8, RZ ;  /* 0x000000080f0ca210 */ /* 0x001fce0007fbe0ff */
[----:B------:R-:W-:Y:S01]  /*0200*/  @!P3 DMUL R10, R10, 1.5 ;  /* 0x3ff800000a0ab828 */ /* 0x000fe20000000000 */
[----:B------:R-:W-:-:S06]  /*0210*/  @!P2 IMAD.X R13, R14, 0x1, R9, P5 ;  /* 0x000000010e0da824 */ /* 0x000fcc00028e0609 */
[----:B------:R0:W-:Y:S04]  /*0220*/  @!P3 STG.E.64 desc[UR4][R4.64], R10 ;  /* 0x0000000a0400b986 */ /* 0x0001e8000c101b04 */
[----:B------:R-:W2:Y:S04]  /*0230*/  @!P2 LDG.E.64.CONSTANT R12, desc[UR4][R12.64+0x8] ;  /* 0x000008040c0ca981 */ /* 0x000ea8000c1e9b00 */
[----:B------:R-:W2:Y:S01]  /*0240*/  @!P2 LDG.E.64 R8, desc[UR4][R6.64+0x8] ;  /* 0x000008040608a981 */ /* 0x000ea2000c1e1b00 */
[C---:B------:R-:W-:Y:S01]  /*0250*/  ISETP.GT.OR P1, PT, R2.reuse, 0x105e, P1 ;  /* 0x0000105e0200780c */ /* 0x040fe20000f24670 */
[----:B------:R-:W-:Y:S01]  /*0260*/  BSSY.RECONVERGENT B0, `(.L_x_21) ;  /* 0x0000011000007945 */ /* 0x000fe20003800200 */
[----:B------:R-:W-:Y:S01]  /*0270*/  ISETP.GT.OR P0, PT, R2, 0x105e, P0 ;  /* 0x0000105e0200780c */ /* 0x000fe20000704670 */
[----:B------:R-:W-:Y:S01]  /*0280*/  VIADD R15, R3, 0x1060 ;  /* 0x00001060030f7836 */ /* 0x000fe20000000000 */
[----:B--2---:R-:W-:-:S08]  /*0290*/  @!P2 DADD R8, R8, R12 ;  /* 0x000000000808a229 */ /* 0x004fd0000000000c */
[----:B------:R-:W-:-:S07]  /*02a0*/  @!P2 DMUL R8, R8, 1.5 ;  /* 0x3ff800000808a828 */ /* 0x000fce0000000000 */
[----:B------:R0:W-:Y:S01]  /*02b0*/  @!P2 STG.E.64 desc[UR4][R6.64+0x8], R8 ;  /* 0x000008080600a986 */ /* 0x0001e2000c101b04 */
[----:B------:R-:W-:Y:S05]  /*02c0*/  @P1 BRA `(.L_x_22) ;  /* 0x0000000000281947 */ /* 0x000fea0003800000 */
[----:B0-----:R-:W0:Y:S01]  /*02d0*/  LDC.64 R6, c[0x0][0x388] ;  /* 0x0000e200ff067b82 */ /* 0x001e220000000a00 */
[----:B------:R-:W-:-:S07]  /*02e0*/  IMAD.IADD R5, R0, 0x1, R15 ;  /* 0x0000000100057824 */ /* 0x000fce00078e020f */
[----:B------:R-:W1:Y:S01]  /*02f0*/  LDC.64 R2, c[0x0][0x380] ;  /* 0x0000e000ff027b82 */ /* 0x000e620000000a00 */
[----:B0-----:R-:W-:-:S06]  /*0300*/  IMAD.WIDE R6, R5, 0x8, R6 ;  /* 0x0000000805067825 */ /* 0x001fcc00078e0206 */
[----:B------:R-:W2:Y:S01]  /*0310*/  LDG.E.64.CONSTANT R6, desc[UR4][R6.64] ;  /* 0x0000000406067981 */ /* 0x000ea2000c1e9b00 */
[----:B-1----:R-:W-:-:S05]  /*0320*/  IMAD.WIDE R2, R5, 0x8, R2 ;  /* 0x0000000805027825 */ /* 0x002fca00078e0202 */
[----:B------:R-:W2:Y:S02]  /*0330*/  LDG.E.64 R4, desc[UR4][R2.64] ;  /* 0x0000000402047981 */ /* 0x000ea4000c1e1b00 */
[----:B--2---:R-:W-:-:S08]  /*0340*/  DADD R4, R4, R6 ;  /* 0x0000000004047229 */ /* 0x004fd00000000006 */
[----:B------:R-:W-:-:S07]  /*0350*/  DMUL R4, R4, 1.5 ;  /* 0x3ff8000004047828 */ /* 0x000fce0000000000 */
[----:B------:R1:W-:Y:S04]  /*0360*/  STG.E.64 desc[UR4][R2.64], R4 ;  /* 0x0000000402007986 */ /* 0x0003e8000c101b04 */
.L_x_22:
[----:B------:R-:W-:Y:S05]  /*0370*/  BSYNC.RECONVERGENT B0 ;  /* 0x0000000000007941 */ /* 0x000fea0003800200 */
.L_x_21:
[----:B------:R-:W-:Y:S05]  /*0380*/  @P0 EXIT ;  /* 0x000000000000094d */ /* 0x000fea0003800000 */
[----:B------:R-:W1:Y:S01]  /*0390*/  LDCU.128 UR8, c[0x0][0x380] ;  /* 0x00007000ff0877ac */ /* 0x000e620008000c00 */
[----:B------:R-:W-:-:S04]  /*03a0*/  IADD3 R0, P0, PT, R0, R15, RZ ;  /* 0x0000000f00007210 */ /* 0x000fc80007f1e0ff */
[----:B------:R-:W-:Y:S01]  /*03b0*/  LEA.HI.X.SX32 R15, R15, RZ, 0x1, P0 ;  /* 0x000000ff0f0f7211 */ /* 0x000fe200000f0eff */
[----:B0-----:R-:W-:-:S03]  /*03c0*/  IMAD.SHL.U32 R6, R0, 0x8, RZ ;  /* 0x0000000800067824 */ /* 0x001fc600078e00ff */
[----:B------:R-:W-:Y:S02]  /*03d0*/  SHF.L.U64.HI R0, R0, 0x3, R15 ;  /* 0x0000000300007819 */ /* 0x000fe4000001020f */
[C---:B-1----:R-:W-:Y:S02]  /*03e0*/  IADD3 R2, P0, PT, R6.reuse, UR8, RZ ;  /* 0x0000000806027c10 */ /* 0x042fe4000ff1e0ff */
[----:B------:R-:W-:Y:S02]  /*03f0*/  IADD3 R6, P1, PT, R6, UR10, RZ ;  /* 0x0000000a06067c10 */ /* 0x000fe4000ff3e0ff */
[C---:B------:R-:W-:Y:S02]  /*0400*/  IADD3.X R3, PT, PT, R0.reuse, UR9, RZ, P0, !PT ;  /* 0x0000000900037c10 */ /* 0x040fe400087fe4ff */
[----:B------:R-:W-:-:S03]  /*0410*/  IADD3.X R7, PT, PT, R0, UR11, RZ, P1, !PT ;  /* 0x0000000b00077c10 */ /* 0x000fc60008ffe4ff */
[----:B------:R-:W2:Y:S04]  /*0420*/  LDG.E.64 R4, desc[UR4][R2.64+0x8] ;  /* 0x0000080402047981 */ /* 0x000ea8000c1e1b00 */
[----:B------:R-:W2:Y:S02]  /*0430*/  LDG.E.64.CONSTANT R6, desc[UR4][R6.64+0x8] ;  /* 0x0000080406067981 */ /* 0x000ea4000c1e9b00 */
[----:B--2---:R-:W-:-:S08]  /*0440*/  DADD R4, R4, R6 ;  /* 0x0000000004047229 */ /* 0x004fd00000000006 */
[----:B------:R-:W-:-:S07]  /*0450*/  DMUL R4, R4, 1.5 ;  /* 0x3ff8000004047828 */ /* 0x000fce0000000000 */
[----:B------:R-:W-:Y:S01]  /*0460*/  STG.E.64 desc[UR4][R2.64+0x8], R4 ;  /* 0x0000080402007986 */ /* 0x000fe2000c101b04 */
[----:B------:R-:W-:Y:S05]  /*0470*/  EXIT ;  /* 0x000000000000794d */ /* 0x000fea0003800000 */
.L_x_23:
        /* <DEDUP_REMOVED lines=16> */
.L_x_27:


//--------------------- .text._Z8kernel_1PdS_     --------------------------
	.section	.text._Z8kernel_1PdS_,"ax",@progbits
	.align	128
        .global         _Z8kernel_1PdS_
        .type           _Z8kernel_1PdS_,@function
        .size           _Z8kernel_1PdS_,(.L_x_28 - _Z8kernel_1PdS_)
        .other          _Z8kernel_1PdS_,@"STO_CUDA_ENTRY STV_DEFAULT"
_Z8kernel_1PdS_:
.text._Z8kernel_1PdS_:
[----:B------:R-:W-:Y:S01]  /*0000*/  LDC R1, c[0x0][0x37c] ;  /* 0x0000df00ff017b82 */ /* 0x000fe20000000800 */
[----:B------:R-:W0:Y:S07]  /*0010*/  S2R R3, SR_TID.X ;  /* 0x0000000000037919 */ /* 0x000e2e0000002100 */
[----:B------:R-:W0:Y:S08]  /*0020*/  S2UR UR4, SR_CTAID.X ;  /* 0x00000000000479c3 */ /* 0x000e300000002500 */
[----:B------:R-:W0:Y:S02]  /*0030*/  LDC R0, c[0x0][0x360] ;  /* 0x0000d800ff007b82 */ /* 0x000e240000000800 */
[----:B0-----:R-:W-:-:S05]  /*0040*/  IMAD R0, R0, UR4, R3 ;  /* 0x0000000400007c24 */ /* 0x001fca000f8e0203 */
[----:B------:R-:W-:-:S13]  /*0050*/  ISETP.GT.AND P0, PT, R0, 0x10c23ff, PT ;  /* 0x010c23ff0000780c */ /* 0x000fda0003f04270 */
[----:B------:R-:W-:Y:S05]  /*0060*/  @P0 EXIT ;  /* 0x000000000000094d */ /* 0x000fea0003800000 */
[----:B------:R-:W0:Y:S01]  /*0070*/  LDC.64 R6, c[0x0][0x388] ;  /* 0x0000e200ff067b82 */ /* 0x000e220000000a00 */
[C---:B------:R-:W-:Y:S01]  /*0080*/  IMAD.HI R4, R0.reuse, 0x3e88cb3d, RZ ;  /* 0x3e88cb3d00047827 */ /* 0x040fe200078e02ff */
[----:B------:R-:W1:Y:S03]  /*0090*/  LDCU.64 UR4, c[0x0][0x358] ;  /* 0x00006b00ff0477ac */ /* 0x000e660008000a00 */
[----:B------:R-:W-:Y:S01]  /*00a0*/  IMAD R0, R0, 0x1060, RZ ;  /* 0x0000106000007824 */ /* 0x000fe200078e02ff */
[----:B------:R-:W-:Y:S02]  /*00b0*/  SHF.R.U32.HI R5, RZ, 0x1f, R4 ;  /* 0x0000001fff057819 */ /* 0x000fe40000011604 */
[----:B------:R-:W2:Y:S02]  /*00c0*/  LDC.64 R2, c[0x0][0x380] ;  /* 0x0000e000ff027b82 */ /* 0x000ea40000000a00 */
[----:B------:R-:W-:-:S05]  /*00d0*/  LEA.HI.SX32 R5, R4, R5, 0x16 ;  /* 0x0000000504057211 */ /* 0x000fca00078fb2ff */
[----:B------:R-:W-:-:S04]  /*00e0*/  IMAD R5, R5, -0x10c23ff, R0 ;  /* 0xfef3dc0105057824 */ /* 0x000fc800078e0200 */
[----:B0-----:R-:W-:-:S06]  /*00f0*/  IMAD.WIDE R6, R5, 0x8, R6 ;  /* 0x0000000805067825 */ /* 0x001fcc00078e0206 */
[----:B-1----:R-:W3:Y:S01]  /*0100*/  LDG.E.64.CONSTANT R6, desc[UR4][R6.64] ;  /* 0x0000000406067981 */ /* 0x002ee2000c1e9b00 */
[----:B--2---:R-:W-:-:S05]  /*0110*/  IMAD.WIDE R2, R5, 0x8, R2 ;  /* 0x0000000805027825 */ /* 0x004fca00078e0202 */
[----:B------:R-:W3:Y:S02]  /*0120*/  LDG.E.64 R4, desc[UR4][R2.64] ;  /* 0x0000000402047981 */ /* 0x000ee4000c1e1b00 */
[----:B---3--:R-:W-:-:S08]  /*0130*/  DADD R4, R4, R6 ;  /* 0x0000000004047229 */ /* 0x008fd00000000006 */
[----:B------:R-:W-:-:S07]  /*0140*/  DMUL R4, R4, 1.5 ;  /* 0x3ff8000004047828 */ /* 0x000fce0000000000 */
[----:B------:R-:W-:Y:S01]  /*0150*/  STG.E.64 desc[UR4][R2.64], R4 ;  /* 0x0000000402007986 */ /* 0x000fe2000c101b04 */
[----:B------:R-:W-:Y:S05]  /*0160*/  EXIT ;  /* 0x000000000000794d */ /* 0x000fea0003800000 */
.L_x_24:
        /* <DEDUP_REMOVED lines=9> */
.L_x_28:


//--------------------- .text._Z8kernel_0PdS_     --------------------------
	.section	.text._Z8kernel_0PdS_,"ax",@progbits
	.align	128
        .global         _Z8kernel_0PdS_
        .type           _Z8kernel_0PdS_,@function
        .size           _Z8kernel_0PdS_,(.L_x_29 - _Z8kernel_0PdS_)
        .other          _Z8kernel_0PdS_,@"STO_CUDA_ENTRY STV_DEFAULT"
_Z8kernel_0PdS_:
.text._Z8kernel_0PdS_:
        /* <DEDUP_REMOVED lines=8> */
[----:B------:R-:W1:Y:S07]  /*0080*/  LDCU.64 UR4, c[0x0][0x358] ;  /* 0x00006b00ff0477ac */ /* 0x000e6e0008000a00 */
[----:B------:R-:W2:Y:S01]  /*0090*/  LDC.64 R2, c[0x0][0x380] ;  /* 0x0000e000ff027b82 */ /* 0x000ea20000000a00 */
        /* <DEDUP_REMOVED lines=8> */
.L_x_25:
        /* <DEDUP_REMOVED lines=14> */
.L_x_29:


//--------------------- .nv.shared._Z13kernel_3_implILi128ELi2EEvPdS0_ --------------------------
	.section	.nv.shared._Z13kernel_3_implILi128ELi2EEvPdS0_,"aw",@nobits
	.sectionflags	@""
	.align	16
	.zero		1024


//--------------------- .nv.shared.reserved.0     --------------------------
	.section	.nv.shared.reserved.0,"aw",@nobits
	.weak		__nv_reservedSMEM_offset_0_alias
	.size		__nv_reservedSMEM_offset_0_alias, 0, 64
	.other		__nv_reservedSMEM_offset_0_alias,@"STO_CUDA_RESERVED_SHARED STV_DEFAULT"
__nv_reservedSMEM_offset_0_alias:
	.zero		0
	.zero		64


//--------------------- .nv.shared._Z13kernel_2_implILi128ELi2EEvPdS0_ --------------------------
	.section	.nv.shared._Z13kernel_2_implILi128ELi2EEvPdS0_,"aw",@nobits
	.sectionflags	@""
	.align	16
	.zero		1024


//--------------------- .nv.shared._Z8kernel_1PdS_ --------------------------
	.section	.nv.shared._Z8kernel_1PdS_,"aw",@nobits
	.sectionflags	@""
	.align	16
	.zero		1024


//--------------------- .nv.shared._Z8kernel_0PdS_ --------------------------
	.section	.nv.shared._Z8kernel_0PdS_,"aw",@nobits
	.sectionflags	@""
	.align	16
	.zero		1024


//--------------------- .nv.constant0._Z13kernel_3_implILi128ELi2EEvPdS0_ --------------------------
	.section	.nv.constant0._Z13kernel_3_implILi128ELi2EEvPdS0_,"a",@progbits
	.sectionflags	@""
	.align	4
.nv.constant0._Z13kernel_3_implILi128ELi2EEvPdS0_:
	.zero		912


//--------------------- .nv.constant0._Z13kernel_2_implILi128ELi2EEvPdS0_ --------------------------
	.section	.nv.constant0._Z13kernel_2_implILi128ELi2EEvPdS0_,"a",@progbits
	.sectionflags	@""
	.align	4
.nv.constant0._Z13kernel_2_implILi128ELi2EEvPdS0_:
	.zero		912


//--------------------- .nv.constant0._Z8kernel_1PdS_ --------------------------
	.section	.nv.constant0._Z8kernel_1PdS_,"a",@progbits
	.sectionflags	@""
	.align	4
.nv.constant0._Z8kernel_1PdS_:
	.zero		912


//--------------------- .nv.constant0._Z8kernel_0PdS_ --------------------------
	.section	.nv.constant0._Z8kernel_0PdS_,"a",@progbits
	.sectionflags	@""
	.align	4
.nv.constant0._Z8kernel_0PdS_:
	.zero		912


//--------------------- SYMBOLS --------------------------

	.type		.nv.reservedSmem.offset0,@object
	.size		.nv.reservedSmem.offset0,0x4
	.type		.nv.reservedSmem.cap,@object
	.size		.nv.reservedSmem.cap,0x4
